	.headerflags	@"EF_CUDA_TEXMODE_UNIFIED EF_CUDA_64BIT_ADDRESS EF_CUDA_ACCELERATORS EF_CUDA_SM90 EF_CUDA_VIRTUAL_SM(EF_CUDA_SM90)"
	.elftype	@"ET_EXEC"


//--------------------- .nv.info                  --------------------------
	.section	.nv.info,"",@"SHT_CUDA_INFO"
	.align	4


	//----- nvinfo : EIATTR_REGCOUNT
	.align		4
        /*0000*/ 	.byte	0x04, 0x2f
        /*0002*/ 	.short	(.L_2 - .L_1)
	.align		4
.L_1:
        /*0004*/ 	.word	index@(triton_poi_fused_convolution_gelu_1)
        /*0008*/ 	.word	0x0000000e


	//----- nvinfo : EIATTR_MIN_STACK_SIZE
	.align		4
.L_2:
        /*000c*/ 	.byte	0x04, 0x12
        /*000e*/ 	.short	(.L_4 - .L_3)
	.align		4
.L_3:
        /*0010*/ 	.word	index@(triton_poi_fused_convolution_gelu_1)
        /*0014*/ 	.word	0x00000000


	//----- nvinfo : EIATTR_FRAME_SIZE
	.align		4
.L_4:
        /*0018*/ 	.byte	0x04, 0x11
        /*001a*/ 	.short	(.L_6 - .L_5)
	.align		4
.L_5:
        /*001c*/ 	.word	index@(triton_poi_fused_convolution_gelu_1)
        /*0020*/ 	.word	0x00000000


	//----- nvinfo : EIATTR_MIN_STACK_SIZE
	.align		4
.L_6:
        /*0024*/ 	.byte	0x04, 0x12
        /*0026*/ 	.short	(.L_8 - .L_7)
	.align		4
.L_7:
        /*0028*/ 	.word	index@(triton_poi_fused_convolution_gelu_1)
        /*002c*/ 	.word	0x00000000
.L_8:


//--------------------- .nv.info.triton_poi_fused_convolution_gelu_1 --------------------------
	.section	.nv.info.triton_poi_fused_convolution_gelu_1,"",@"SHT_CUDA_INFO"
	.sectionflags	@""
	.align	4


	//----- nvinfo : EIATTR_CUDA_API_VERSION
	.align		4
        /*0000*/ 	.byte	0x04, 0x37
        /*0002*/ 	.short	(.L_10 - .L_9)
.L_9:
        /*0004*/ 	.word	0x0000007c


	//----- nvinfo : EIATTR_KPARAM_INFO
	.align		4
.L_10:
        /*0008*/ 	.byte	0x04, 0x17
        /*000a*/ 	.short	(.L_12 - .L_11)
.L_11:
        /*000c*/ 	.word	0x00000000
        /*0010*/ 	.short	0x0003
        /*0012*/ 	.short	0x0018
        /*0014*/ 	.byte	0x00, 0xf0, 0x11, 0x00


	//----- nvinfo : EIATTR_KPARAM_INFO
	.align		4
.L_12:
        /*0018*/ 	.byte	0x04, 0x17
        /*001a*/ 	.short	(.L_14 - .L_13)
.L_13:
        /*001c*/ 	.word	0x00000000
        /*0020*/ 	.short	0x0002
        /*0022*/ 	.short	0x0010
        /*0024*/ 	.byte	0x00, 0xf4, 0x21, 0x00


	//----- nvinfo : EIATTR_KPARAM_INFO
	.align		4
.L_14:
        /*0028*/ 	.byte	0x04, 0x17
        /*002a*/ 	.short	(.L_16 - .L_15)
.L_15:
        /*002c*/ 	.word	0x00000000
        /*0030*/ 	.short	0x0001
        /*0032*/ 	.short	0x0008
        /*0034*/ 	.byte	0x00, 0xf4, 0x21, 0x00


	//----- nvinfo : EIATTR_KPARAM_INFO
	.align		4
.L_16:
        /*0038*/ 	.byte	0x04, 0x17
        /*003a*/ 	.short	(.L_18 - .L_17)
.L_17:
        /*003c*/ 	.word	0x00000000
        /*0040*/ 	.short	0x0000
        /*0042*/ 	.short	0x0000
        /*0044*/ 	.byte	0x00, 0xf4, 0x21, 0x00


	//----- nvinfo : EIATTR_SPARSE_MMA_MASK
	.align		4
.L_18:
        /*0048*/ 	.byte	0x03, 0x50
        /*004a*/ 	.short	0x0000


	//----- nvinfo : EIATTR_MAXREG_COUNT
	.align		4
        /*004c*/ 	.byte	0x03, 0x1b
        /*004e*/ 	.short	0x00ff


	//----- nvinfo : EIATTR_EXIT_INSTR_OFFSETS
	.align		4
        /*0050*/ 	.byte	0x04, 0x1c
        /*0052*/ 	.short	(.L_20 - .L_19)


	//   ....[0]....
.L_19:
        /*0054*/ 	.word	0x000003b0


	//   ....[1]....
        /*0058*/ 	.word	0x000003d0


	//----- nvinfo : EIATTR_REQNTID
	.align		4
.L_20:
        /*005c*/ 	.byte	0x04, 0x10
        /*005e*/ 	.short	(.L_22 - .L_21)
.L_21:
        /*0060*/ 	.word	0x00000080
        /*0064*/ 	.word	0x00000001
        /*0068*/ 	.word	0x00000001


	//----- nvinfo : EIATTR_CBANK_PARAM_SIZE
	.align		4
.L_22:
        /*006c*/ 	.byte	0x03, 0x19
        /*006e*/ 	.short	0x001c


	//----- nvinfo : EIATTR_PARAM_CBANK
	.align		4
        /*0070*/ 	.byte	0x04, 0x0a
        /*0072*/ 	.short	(.L_24 - .L_23)
	.align		4
.L_23:
        /*0074*/ 	.word	index@(.nv.constant0.triton_poi_fused_convolution_gelu_1)
        /*0078*/ 	.short	0x0210
        /*007a*/ 	.short	0x001c


	//----- nvinfo : EIATTR_SW_WAR
	.align		4
.L_24:
        /*007c*/ 	.byte	0x04, 0x36
        /*007e*/ 	.short	(.L_26 - .L_25)
.L_25:
        /*0080*/ 	.word	0x00000008
.L_26:


//--------------------- .nv.callgraph             --------------------------
	.section	.nv.callgraph,"",@"SHT_CUDA_CALLGRAPH"
	.align	4
	.sectionentsize	8
	.align		4
        /*0000*/ 	.word	0x00000000
	.align		4
        /*0004*/ 	.word	0xffffffff
	.align		4
        /*0008*/ 	.word	0x00000000
	.align		4
        /*000c*/ 	.word	0xfffffffe
	.align		4
        /*0010*/ 	.word	0x00000000
	.align		4
        /*0014*/ 	.word	0xfffffffd
	.align		4
        /*0018*/ 	.word	0x00000000
	.align		4
        /*001c*/ 	.word	0xfffffffc


//--------------------- .nv.constant4             --------------------------
	.section	.nv.constant4,"a",@progbits
	.align	8
	.align		8
.nv.constant4:
        /*0000*/ 	.dword	_$_str


//--------------------- .text.triton_poi_fused_convolution_gelu_1 --------------------------
	.section	.text.triton_poi_fused_convolution_gelu_1,"ax",@progbits
	.align	128
        .global         triton_poi_fused_convolution_gelu_1
        .type           triton_poi_fused_convolution_gelu_1,@function
        .size           triton_poi_fused_convolution_gelu_1,(.L_x_1 - triton_poi_fused_convolution_gelu_1)
        .other          triton_poi_fused_convolution_gelu_1,@"STO_CUDA_ENTRY STV_DEFAULT"
triton_poi_fused_convolution_gelu_1:
.text.triton_poi_fused_convolution_gelu_1:
[----:B------:R-:W0:Y:S02]  /*0000*/  LDC R1, c[0x0][0x28] ;  /* 0x00000a00ff017b82 */ /* 0x000e240000000800 */
[----:B------:R-:W1:Y:S01]  /*0010*/  S2R R0, SR_TID.X ;  /* 0x0000000000007919 */ /* 0x000e620000002100 */
[----:B------:R-:W2:Y:S01]  /*0020*/  LDC.64 R4, c[0x0][0x218] ;  /* 0x00008600ff047b82 */ /* 0x000ea20000000a00 */
[----:B------:R-:W-:Y:S01]  /*0030*/  ULDC.64 UR4, c[0x0][0x208] ;  /* 0x0000820000047ab9 */ /* 0x000fe20000000a00 */
[----:B------:R-:W3:Y:S01]  /*0040*/  S2R R3, SR_CTAID.X ;  /* 0x0000000000037919 */ /* 0x000ee20000002500 */
[----:B------:R-:W-:Y:S01]  /*0050*/  MOV R8, 0x3bac840b ;  /* 0x3bac840b00087802 */ /* 0x000fe20000000f00 */
[----:B------:R-:W-:Y:S01]  /*0060*/  ULDC.64 UR6, c[0x0][0x220] ;  /* 0x0000880000067ab9 */ /* 0x000fe20000000a00 */
[----:B-1----:R-:W-:Y:S02]  /*0070*/  LOP3.LUT R0, R0, 0x7f, RZ, 0xc0, !PT ;  /* 0x0000007f00007812 */ /* 0x002fe400078ec0ff */
[----:B---3--:R-:W-:Y:S02]  /*0080*/  SHF.R.S32.HI R7, RZ, 0x18, R3 ;  /* 0x00000018ff077819 */ /* 0x008fe40000011403 */
[----:B------:R-:W-:-:S02]  /*0090*/  LEA R0, R3, R0, 0x7 ;  /* 0x0000000003007211 */ /* 0x000fc400078e38ff */
[----:B------:R-:W-:Y:S01]  /*00a0*/  SGXT R7, R7, 0x1 ;  /* 0x000000010707781a */ /* 0x000fe20000000200 */
[----:B------:R-:W1:Y:S01]  /*00b0*/  LDC.64 R2, c[0x0][0x210] ;  /* 0x00008400ff027b82 */ /* 0x000e620000000a00 */
[----:B------:R-:W-:Y:S02]  /*00c0*/  ISETP.GE.AND P0, PT, R0, 0x100, PT ;  /* 0x000001000000780c */ /* 0x000fe40003f06270 */
[----:B------:R-:W-:-:S04]  /*00d0*/  LEA.HI R7, R7, R0, RZ, 0x4 ;  /* 0x0000000007077211 */ /* 0x000fc800078f20ff */
[----:B------:R-:W-:-:S04]  /*00e0*/  SHF.R.S32.HI R7, RZ, 0x4, R7 ;  /* 0x00000004ff077819 */ /* 0x000fc80000011407 */
[----:B------:R-:W-:-:S04]  /*00f0*/  LEA.HI R6, R7, R7, RZ, 0x2 ;  /* 0x0000000707067211 */ /* 0x000fc800078f10ff */
[----:B------:R-:W-:-:S05]  /*0100*/  LOP3.LUT R6, R6, 0xfffffffc, RZ, 0xc0, !PT ;  /* 0xfffffffc06067812 */ /* 0x000fca00078ec0ff */
[----:B------:R-:W-:-:S04]  /*0110*/  IMAD.IADD R7, R7, 0x1, -R6 ;  /* 0x0000000107077824 */ /* 0x000fc800078e0a06 */
[----:B--2---:R-:W-:Y:S01]  /*0120*/  IMAD.WIDE R4, R7, 0x4, R4 ;  /* 0x0000000407047825 */ /* 0x004fe200078e0204 */
[----:B------:R-:W-:-:S03]  /*0130*/  CS2R R6, SRZ ;  /* 0x0000000000067805 */ /* 0x000fc6000001ff00 */
[----:B-1----:R-:W-:-:S03]  /*0140*/  IMAD.WIDE R2, R0, 0x4, R2 ;  /* 0x0000000400027825 */ /* 0x002fc600078e0202 */
[----:B------:R1:W2:Y:S04]  /*0150*/  @!P0 LDG.E.EL R7, desc[UR4][R4.64] ;  /* 0x0000000404078981 */ /* 0x0002a8000c2e1900 */
[----:B------:R-:W2:Y:S01]  /*0160*/  @!P0 LDG.E R6, desc[UR4][R2.64] ;  /* 0x0000000402068981 */ /* 0x000ea2000c1e1900 */
[----:B-1----:R-:W-:Y:S02]  /*0170*/  IMAD.MOV.U32 R4, RZ, RZ, -0x42f37e9e ;  /* 0xbd0c8162ff047424 */ /* 0x002fe400078e00ff */
[----:B------:R-:W-:Y:S02]  /*0180*/  IMAD.MOV.U32 R5, RZ, RZ, 0x3e1cf906 ;  /* 0x3e1cf906ff057424 */ /* 0x000fe400078e00ff */
[----:B--2---:R-:W-:-:S04]  /*0190*/  FADD R11, R7, R6 ;  /* 0x00000006070b7221 */ /* 0x004fc80000000000 */
[----:B------:R-:W-:-:S04]  /*01a0*/  FMUL R10, R11, 0.70710676908493041992 ;  /* 0x3f3504f30b0a7820 */ /* 0x000fc80000400000 */
[----:B------:R-:W-:-:S05]  /*01b0*/  FADD.FTZ R9, |R10|, -RZ ;  /* 0x800000ff0a097221 */ /* 0x000fca0000010200 */
[----:B------:R-:W-:Y:S01]  /*01c0*/  FSETP.GE.AND P1, PT, R9, 1.0029599666595458984, PT ;  /* 0x3f8060fe0900780b */ /* 0x000fe20003f26000 */
[----:B------:R-:W-:Y:S01]  /*01d0*/  HFMA2.MMA R6, -RZ, RZ, 0.470947265625, -12.46875 ;  /* 0x3789ca3cff067435 */ /* 0x000fe200000001ff */
[----:B------:R-:W-:-:S11]  /*01e0*/  IMAD.MOV.U32 R7, RZ, RZ, -0x460a9f47 ;  /* 0xb9f560b9ff077424 */ /* 0x000fd600078e00ff */
[----:B------:R-:W-:Y:S01]  /*01f0*/  @!P1 MOV R7, 0xba574d20 ;  /* 0xba574d2000079802 */ /* 0x000fe20000000f00 */
[----:B------:R-:W-:Y:S02]  /*0200*/  @!P1 IMAD.MOV.U32 R6, RZ, RZ, 0x38b1e96a ;  /* 0x38b1e96aff069424 */ /* 0x000fe400078e00ff */
[----:B------:R-:W-:Y:S01]  /*0210*/  @!P1 FMUL R9, R10, R10 ;  /* 0x0000000a0a099220 */ /* 0x000fe20000400000 */
[----:B------:R-:W-:-:S03]  /*0220*/  @!P1 MOV R8, 0x3baad5ea ;  /* 0x3baad5ea00089802 */ /* 0x000fc60000000f00 */
[----:B------:R-:W-:Y:S01]  /*0230*/  FFMA.FTZ R7, R9, R6, R7 ;  /* 0x0000000609077223 */ /* 0x000fe20000010007 */
[----:B------:R-:W-:-:S03]  /*0240*/  @!P1 MOV R4, 0xbcdc1be7 ;  /* 0xbcdc1be700049802 */ /* 0x000fc60000000f00 */
[-C--:B------:R-:W-:Y:S01]  /*0250*/  FFMA.FTZ R7, R7, R9.reuse, R8 ;  /* 0x0000000907077223 */ /* 0x080fe20000010008 */
[----:B------:R-:W-:Y:S01]  /*0260*/  @!P1 MOV R5, 0x3de718af ;  /* 0x3de718af00059802 */ /* 0x000fe20000000f00 */
[----:B------:R-:W-:Y:S02]  /*0270*/  IMAD.MOV.U32 R6, RZ, RZ, 0x3f6a937e ;  /* 0x3f6a937eff067424 */ /* 0x000fe400078e00ff */
[-C--:B------:R-:W-:Y:S01]  /*0280*/  FFMA.FTZ R8, R7, R9.reuse, R4 ;  /* 0x0000000907087223 */ /* 0x080fe20000010004 */
[----:B------:R-:W-:Y:S01]  /*0290*/  @!P1 MOV R6, 0xbec093ac ;  /* 0xbec093ac00069802 */ /* 0x000fe20000000f00 */
[----:B------:R-:W-:Y:S02]  /*02a0*/  IMAD.MOV.U32 R4, RZ, RZ, 0x3f20d842 ;  /* 0x3f20d842ff047424 */ /* 0x000fe400078e00ff */
[----:B------:R-:W-:Y:S01]  /*02b0*/  FFMA.FTZ R5, R8, R9, R5 ;  /* 0x0000000908057223 */ /* 0x000fe20000010005 */
[----:B------:R-:W-:-:S03]  /*02c0*/  @!P1 MOV R4, 0x3e0375d3 ;  /* 0x3e0375d300049802 */ /* 0x000fc60000000f00 */
[----:B------:R-:W-:Y:S01]  /*02d0*/  FFMA.FTZ R5, R5, R9, R6 ;  /* 0x0000000905057223 */ /* 0x000fe20000010006 */
[----:B------:R-:W-:-:S03]  /*02e0*/  FSEL R7, -R9, R10, P1 ;  /* 0x0000000a09077208 */ /* 0x000fc60000800100 */
[----:B------:R-:W-:-:S04]  /*02f0*/  FFMA.FTZ R4, R5, R9, R4 ;  /* 0x0000000905047223 */ /* 0x000fc80000010004 */
[----:B------:R-:W-:-:S04]  /*0300*/  FFMA.FTZ R7, R4, R7, R7 ;  /* 0x0000000704077223 */ /* 0x000fc80000010007 */
[----:B------:R-:W1:Y:S01]  /*0310*/  @P1 MUFU.EX2 R4, R7 ;  /* 0x0000000700041308 */ /* 0x000e620000000800 */
[----:B------:R-:W-:Y:S01]  /*0320*/  SHF.R.S32.HI R5, RZ, 0x1f, R0 ;  /* 0x0000001fff057819 */ /* 0x000fe20000011400 */
[----:B------:R-:W-:Y:S01]  /*0330*/  FMUL R6, R11, 0.5 ;  /* 0x3f0000000b067820 */ /* 0x000fe20000400000 */
[----:B------:R2:W-:Y:S01]  /*0340*/  @!P0 STG.E desc[UR4][R2.64], R11 ;  /* 0x0000000b02008986 */ /* 0x0005e2000c101904 */
[----:B-1----:R-:W-:-:S05]  /*0350*/  @P1 FADD R4, -R4, 1 ;  /* 0x3f80000004041421 */ /* 0x002fca0000000100 */
[----:B------:R-:W-:Y:S02]  /*0360*/  @P1 LOP3.LUT R7, R4, 0x80000000, R10, 0xf8, !PT ;  /* 0x8000000004071812 */ /* 0x000fe400078ef80a */
[----:B------:R-:W-:-:S03]  /*0370*/  LEA R4, P1, R0, UR6, 0x2 ;  /* 0x0000000600047c11 */ /* 0x000fc6000f8210ff */
[----:B------:R-:W-:Y:S01]  /*0380*/  FADD R9, R7, 1 ;  /* 0x3f80000007097421 */ /* 0x000fe20000000000 */
[----:B------:R-:W-:-:S03]  /*0390*/  LEA.HI.X R5, R0, UR7, R5, 0x2, P1 ;  /* 0x0000000700057c11 */ /* 0x000fc600088f1405 */
[----:B------:R-:W-:Y:S01]  /*03a0*/  FMUL R9, R6, R9 ;  /* 0x0000000906097220 */ /* 0x000fe20000400000 */
[----:B--2---:R-:W-:Y:S06]  /*03b0*/  @P0 EXIT ;  /* 0x000000000000094d */ /* 0x004fec0003800000 */
[----:B------:R-:W-:Y:S01]  /*03c0*/  STG.E desc[UR4][R4.64], R9 ;  /* 0x0000000904007986 */ /* 0x000fe2000c101904 */
[----:B------:R-:W-:Y:S05]  /*03d0*/  EXIT ;  /* 0x000000000000794d */ /* 0x000fea0003800000 */
.L_x_0:
[----:B------:R-:W-:-:S00]  /*03e0*/  BRA `(.L_x_0) ;  /* 0xfffffffc00fc7947 */ /* 0x000fc0000383ffff */
[----:B------:R-:W-:-:S00]  /*03f0*/  NOP ;  /* 0x0000000000007918 */ /* 0x000fc00000000000 */
        /* <DEDUP_REMOVED lines=8> */
.L_x_1:


//--------------------- .nv.global.init           --------------------------
	.section	.nv.global.init,"aw",@progbits
.nv.global.init:
	.type		_$_str,@object
	.size		_$_str,(.L_0 - _$_str)
_$_str:
        /*0000*/ 	.byte	0x5f, 0x5f, 0x43, 0x55, 0x44, 0x41, 0x5f, 0x46, 0x54, 0x5a, 0x00
.L_0:


//--------------------- .nv.constant0.triton_poi_fused_convolution_gelu_1 --------------------------
	.section	.nv.constant0.triton_poi_fused_convolution_gelu_1,"a",@progbits
	.sectionflags	@""
	.align	4
.nv.constant0.triton_poi_fused_convolution_gelu_1:
	.zero		556
